//
// Generated by NVIDIA NVVM Compiler
//
// Compiler Build ID: CL-36424714
// Cuda compilation tools, release 13.0, V13.0.88
// Based on NVVM 20.0.0
//

.version 9.0
.target sm_100
.address_size 64

	// .globl	default_function_kernel

.visible .entry default_function_kernel(
	.param .u64 .ptr .align 1 default_function_kernel_param_0,
	.param .u64 .ptr .align 1 default_function_kernel_param_1
)
.maxntid 21
{
	.reg .b32 	%r<4>;
	.reg .b32 	%f<2>;
	.reg .b64 	%rd<8>;

	ld.param.u64 	%rd1, [default_function_kernel_param_0];
	ld.param.u64 	%rd2, [default_function_kernel_param_1];
	cvta.to.global.u64 	%rd3, %rd1;
	cvta.to.global.u64 	%rd4, %rd2;
	mov.u32 	%r1, %ctaid.x;
	mov.u32 	%r2, %tid.x;
	mad.lo.s32 	%r3, %r1, 21, %r2;
	mul.wide.u32 	%rd5, %r3, 4;
	add.s64 	%rd6, %rd4, %rd5;
	ld.global.nc.f32 	%f1, [%rd6];
	add.s64 	%rd7, %rd3, %rd5;
	st.global.f32 	[%rd7], %f1;
	ret;

}


// ===== COMPILED SASS (sm_100) =====

	.target	sm_100

	.elftype	@"ET_EXEC"


//--------------------- .note.nv.tkinfo           --------------------------
	.section	.note.nv.tkinfo,"",@"SHT_NOTE"
	.sectionflags	@"SHF_NOTE_NV_TKINFO"
	.tkinfo
        /*0018*/ 	.word	0x00000002
        /*0030*/ 	.string	""
        /*0030*/ 	.string	"ptxas"
        /*0030*/ 	.string	"Cuda compilation tools, release 13.0, V13.0.88"
        /*0030*/ 	.string	"Build cuda_13.0.r13.0/compiler.36424714_0"
        /*0030*/ 	.string	"-arch sm_100 -m 64 "



//--------------------- .note.nv.cuinfo           --------------------------
	.section	.note.nv.cuinfo,"",@"SHT_NOTE"
	.sectionflags	@"SHF_NOTE_NV_CUINFO"
        /*0018*/ 	.short	0x0002
        /*001a*/ 	.short	0x0064
        /*001c*/ 	.short	0x0082
	.zero		2


//--------------------- .nv.info                  --------------------------
	.section	.nv.info,"",@"SHT_CUDA_INFO"
	.align	4


	//----- nvinfo : EIATTR_REGCOUNT
	.align		4
        /*0000*/ 	.byte	0x04, 0x2f
        /*0002*/ 	.short	(.L_1 - .L_0)
	.align		4
.L_0:
        /*0004*/ 	.word	index@(default_function_kernel)
        /*0008*/ 	.word	0x0000000a


	//----- nvinfo : EIATTR_FRAME_SIZE
	.align		4
.L_1:
        /*000c*/ 	.byte	0x04, 0x11
        /*000e*/ 	.short	(.L_3 - .L_2)
	.align		4
.L_2:
        /*0010*/ 	.word	index@(default_function_kernel)
        /*0014*/ 	.word	0x00000000


	//----- nvinfo : EIATTR_MIN_STACK_SIZE
	.align		4
.L_3:
        /*0018*/ 	.byte	0x04, 0x12
        /*001a*/ 	.short	(.L_5 - .L_4)
	.align		4
.L_4:
        /*001c*/ 	.word	index@(default_function_kernel)
        /*0020*/ 	.word	0x00000000
.L_5:


//--------------------- .nv.compat                --------------------------
	.section	.nv.compat,"",@"SHT_CUDA_COMPAT_INFO"
	.align	4
        /*0000*/ 	.byte	0x02, 0x09, 0x00, 0x00, 0x02, 0x02, 0x01, 0x00, 0x02, 0x05, 0x05, 0x00, 0x03, 0x07, 0x01, 0x01
        /*0010*/ 	.byte	0x02, 0x03, 0x00, 0x00, 0x02, 0x06, 0x01, 0x00, 0x04, 0x0b, 0x08, 0x00, 0x09, 0x00, 0x00, 0x00
        /*0020*/ 	.byte	0x00, 0x00, 0x00, 0x00


//--------------------- .nv.info.default_function_kernel --------------------------
	.section	.nv.info.default_function_kernel,"",@"SHT_CUDA_INFO"
	.sectionflags	@""
	.align	4


	//----- nvinfo : EIATTR_CUDA_API_VERSION
	.align		4
        /*0000*/ 	.byte	0x04, 0x37
        /*0002*/ 	.short	(.L_7 - .L_6)
.L_6:
        /*0004*/ 	.word	0x00000082


	//----- nvinfo : EIATTR_KPARAM_INFO
	.align		4
.L_7:
        /*0008*/ 	.byte	0x04, 0x17
        /*000a*/ 	.short	(.L_9 - .L_8)
.L_8:
        /*000c*/ 	.word	0x00000000
        /*0010*/ 	.short	0x0001
        /*0012*/ 	.short	0x0008
        /*0014*/ 	.byte	0x00, 0xf5, 0x21, 0x00


	//----- nvinfo : EIATTR_KPARAM_INFO
	.align		4
.L_9:
        /*0018*/ 	.byte	0x04, 0x17
        /*001a*/ 	.short	(.L_11 - .L_10)
.L_10:
        /*001c*/ 	.word	0x00000000
        /*0020*/ 	.short	0x0000
        /*0022*/ 	.short	0x0000
        /*0024*/ 	.byte	0x00, 0xf5, 0x21, 0x00


	//----- nvinfo : EIATTR_SPARSE_MMA_MASK
	.align		4
.L_11:
        /*0028*/ 	.byte	0x03, 0x50
        /*002a*/ 	.short	0x0000


	//----- nvinfo : EIATTR_MAXREG_COUNT
	.align		4
        /*002c*/ 	.byte	0x03, 0x1b
        /*002e*/ 	.short	0x00ff


	//----- nvinfo : EIATTR_MERCURY_ISA_VERSION
	.align		4
        /*0030*/ 	.byte	0x03, 0x5f
        /*0032*/ 	.short	0x0101


	//----- nvinfo : EIATTR_VRC_CTA_INIT_COUNT
	.align		4
        /*0034*/ 	.byte	0x02, 0x4a
	.zero		1
	.zero		1


	//----- nvinfo : EIATTR_EXIT_INSTR_OFFSETS
	.align		4
        /*0038*/ 	.byte	0x04, 0x1c
        /*003a*/ 	.short	(.L_13 - .L_12)


	//   ....[0]....
.L_12:
        /*003c*/ 	.word	0x000000b0


	//----- nvinfo : EIATTR_MAX_THREADS
	.align		4
.L_13:
        /*0040*/ 	.byte	0x04, 0x05
        /*0042*/ 	.short	(.L_15 - .L_14)
.L_14:
        /*0044*/ 	.word	0x00000015
        /*0048*/ 	.word	0x00000001
        /*004c*/ 	.word	0x00000001


	//----- nvinfo : EIATTR_CBANK_PARAM_SIZE
	.align		4
.L_15:
        /*0050*/ 	.byte	0x03, 0x19
        /*0052*/ 	.short	0x0010


	//----- nvinfo : EIATTR_PARAM_CBANK
	.align		4
        /*0054*/ 	.byte	0x04, 0x0a
        /*0056*/ 	.short	(.L_17 - .L_16)
	.align		4
.L_16:
        /*0058*/ 	.word	index@(.nv.constant0.default_function_kernel)
        /*005c*/ 	.short	0x0380
        /*005e*/ 	.short	0x0010


	//----- nvinfo : EIATTR_SW_WAR
	.align		4
.L_17:
        /*0060*/ 	.byte	0x04, 0x36
        /*0062*/ 	.short	(.L_19 - .L_18)
.L_18:
        /*0064*/ 	.word	0x00000008
.L_19:


//--------------------- .nv.callgraph             --------------------------
	.section	.nv.callgraph,"",@"SHT_CUDA_CALLGRAPH"
	.align	4
	.sectionentsize	8
	.align		4
        /*0000*/ 	.word	0x00000000
	.align		4
        /*0004*/ 	.word	0xffffffff
	.align		4
        /*0008*/ 	.word	0x00000000
	.align		4
        /*000c*/ 	.word	0xfffffffe
	.align		4
        /*0010*/ 	.word	0x00000000
	.align		4
        /*0014*/ 	.word	0xfffffffd
	.align		4
        /*0018*/ 	.word	0x00000000
	.align		4
        /*001c*/ 	.word	0xfffffffc


//--------------------- .text.default_function_kernel --------------------------
	.section	.text.default_function_kernel,"ax",@progbits
	.align	128
        .global         default_function_kernel
        .type           default_function_kernel,@function
        .size           default_function_kernel,(.L_x_1 - default_function_kernel)
        .other          default_function_kernel,@"STO_CUDA_ENTRY STV_DEFAULT"
default_function_kernel:
.text.default_function_kernel:
[----:B------:R-:W-:Y:S01]  /*0000*/  LDC R1, c[0x0][0x37c] ;  /* 0x0000df00ff017b82 */ /* 0x000fe20000000800 */
[----:B------:R-:W0:Y:S07]  /*0010*/  S2R R7, SR_CTAID.X ;  /* 0x0000000000077919 */ /* 0x000e2e0000002500 */
[----:B------:R-:W1:Y:S01]  /*0020*/  LDC.64 R2, c[0x0][0x388] ;  /* 0x0000e200ff027b82 */ /* 0x000e620000000a00 */
[----:B------:R-:W2:Y:S01]  /*0030*/  LDCU.64 UR4, c[0x0][0x358] ;  /* 0x00006b00ff0477ac */ /* 0x000ea20008000a00 */
[----:B------:R-:W0:Y:S06]  /*0040*/  S2R R0, SR_TID.X ;  /* 0x0000000000007919 */ /* 0x000e2c0000002100 */
[----:B------:R-:W3:Y:S01]  /*0050*/  LDC.64 R4, c[0x0][0x380] ;  /* 0x0000e000ff047b82 */ /* 0x000ee20000000a00 */
[----:B0-----:R-:W-:-:S04]  /*0060*/  IMAD R7, R7, 0x15, R0 ;  /* 0x0000001507077824 */ /* 0x001fc800078e0200 */
[----:B-1----:R-:W-:-:S06]  /*0070*/  IMAD.WIDE.U32 R2, R7, 0x4, R2 ;  /* 0x0000000407027825 */ /* 0x002fcc00078e0002 */
[----:B--2---:R-:W2:Y:S01]  /*0080*/  LDG.E.CONSTANT R3, desc[UR4][R2.64] ;  /* 0x0000000402037981 */ /* 0x004ea2000c1e9900 */
[----:B---3--:R-:W-:-:S05]  /*0090*/  IMAD.WIDE.U32 R4, R7, 0x4, R4 ;  /* 0x0000000407047825 */ /* 0x008fca00078e0004 */
[----:B--2---:R-:W-:Y:S01]  /*00a0*/  STG.E desc[UR4][R4.64], R3 ;  /* 0x0000000304007986 */ /* 0x004fe2000c101904 */
[----:B------:R-:W-:Y:S05]  /*00b0*/  EXIT ;  /* 0x000000000000794d */ /* 0x000fea0003800000 */
.L_x_0:
[----:B------:R-:W-:-:S00]  /*00c0*/  BRA `(.L_x_0) ;  /* 0xfffffffc00fc7947 */ /* 0x000fc0000383ffff */
[----:B------:R-:W-:-:S00]  /*00d0*/  NOP ;  /* 0x0000000000007918 */ /* 0x000fc00000000000 */
        /* <DEDUP_REMOVED lines=10> */
.L_x_1:


//--------------------- .nv.shared.reserved.0     --------------------------
	.section	.nv.shared.reserved.0,"aw",@nobits
	.weak		__nv_reservedSMEM_offset_0_alias
	.size		__nv_reservedSMEM_offset_0_alias, 0, 64
	.other		__nv_reservedSMEM_offset_0_alias,@"STO_CUDA_RESERVED_SHARED STV_DEFAULT"
__nv_reservedSMEM_offset_0_alias:
	.zero		0
	.zero		64


//--------------------- .nv.constant0.default_function_kernel --------------------------
	.section	.nv.constant0.default_function_kernel,"a",@progbits
	.sectionflags	@""
	.align	4
.nv.constant0.default_function_kernel:
	.zero		912


//--------------------- SYMBOLS --------------------------

	.type		.nv.reservedSmem.offset0,@object
	.size		.nv.reservedSmem.offset0,0x4
